//
// Generated by NVIDIA NVVM Compiler
//
// Compiler Build ID: CL-36424714
// Cuda compilation tools, release 13.0, V13.0.88
// Based on NVVM 20.0.0
//

.version 9.0
.target sm_100
.address_size 64

	// .globl	_Z24ThreadSumReductionKernelPfS_

.visible .entry _Z24ThreadSumReductionKernelPfS_(
	.param .u64 .ptr .align 1 _Z24ThreadSumReductionKernelPfS__param_0,
	.param .u64 .ptr .align 1 _Z24ThreadSumReductionKernelPfS__param_1
)
{
	.reg .b32 	%r<2>;
	.reg .b32 	%f<3>;
	.reg .b64 	%rd<7>;

	ld.param.u64 	%rd1, [_Z24ThreadSumReductionKernelPfS__param_0];
	ld.param.u64 	%rd2, [_Z24ThreadSumReductionKernelPfS__param_1];
	cvta.to.global.u64 	%rd3, %rd2;
	cvta.to.global.u64 	%rd4, %rd1;
	mov.u32 	%r1, %tid.x;
	mul.wide.u32 	%rd5, %r1, 4;
	add.s64 	%rd6, %rd4, %rd5;
	ld.global.f32 	%f1, [%rd6+40];
	atom.global.add.f32 	%f2, [%rd3], %f1;
	ret;

}


// ===== COMPILED SASS (sm_100) =====

	.target	sm_100

	.elftype	@"ET_EXEC"


//--------------------- .note.nv.tkinfo           --------------------------
	.section	.note.nv.tkinfo,"",@"SHT_NOTE"
	.sectionflags	@"SHF_NOTE_NV_TKINFO"
	.tkinfo
        /*0018*/ 	.word	0x00000002
        /*0030*/ 	.string	""
        /*0030*/ 	.string	"ptxas"
        /*0030*/ 	.string	"Cuda compilation tools, release 13.0, V13.0.88"
        /*0030*/ 	.string	"Build cuda_13.0.r13.0/compiler.36424714_0"
        /*0030*/ 	.string	"-arch sm_100 -m 64 "



//--------------------- .note.nv.cuinfo           --------------------------
	.section	.note.nv.cuinfo,"",@"SHT_NOTE"
	.sectionflags	@"SHF_NOTE_NV_CUINFO"
        /*0018*/ 	.short	0x0002
        /*001a*/ 	.short	0x0064
        /*001c*/ 	.short	0x0082
	.zero		2


//--------------------- .nv.info                  --------------------------
	.section	.nv.info,"",@"SHT_CUDA_INFO"
	.align	4


	//----- nvinfo : EIATTR_REGCOUNT
	.align		4
        /*0000*/ 	.byte	0x04, 0x2f
        /*0002*/ 	.short	(.L_1 - .L_0)
	.align		4
.L_0:
        /*0004*/ 	.word	index@(_Z24ThreadSumReductionKernelPfS_)
        /*0008*/ 	.word	0x00000008


	//----- nvinfo : EIATTR_FRAME_SIZE
	.align		4
.L_1:
        /*000c*/ 	.byte	0x04, 0x11
        /*000e*/ 	.short	(.L_3 - .L_2)
	.align		4
.L_2:
        /*0010*/ 	.word	index@(_Z24ThreadSumReductionKernelPfS_)
        /*0014*/ 	.word	0x00000000


	//----- nvinfo : EIATTR_MIN_STACK_SIZE
	.align		4
.L_3:
        /*0018*/ 	.byte	0x04, 0x12
        /*001a*/ 	.short	(.L_5 - .L_4)
	.align		4
.L_4:
        /*001c*/ 	.word	index@(_Z24ThreadSumReductionKernelPfS_)
        /*0020*/ 	.word	0x00000000
.L_5:


//--------------------- .nv.compat                --------------------------
	.section	.nv.compat,"",@"SHT_CUDA_COMPAT_INFO"
	.align	4
        /*0000*/ 	.byte	0x02, 0x09, 0x00, 0x00, 0x02, 0x02, 0x01, 0x00, 0x02, 0x05, 0x05, 0x00, 0x03, 0x07, 0x01, 0x01
        /*0010*/ 	.byte	0x02, 0x03, 0x00, 0x00, 0x02, 0x06, 0x01, 0x00, 0x04, 0x0b, 0x08, 0x00, 0x09, 0x00, 0x00, 0x00
        /*0020*/ 	.byte	0x00, 0x00, 0x00, 0x00


//--------------------- .nv.info._Z24ThreadSumReductionKernelPfS_ --------------------------
	.section	.nv.info._Z24ThreadSumReductionKernelPfS_,"",@"SHT_CUDA_INFO"
	.sectionflags	@""
	.align	4


	//----- nvinfo : EIATTR_CUDA_API_VERSION
	.align		4
        /*0000*/ 	.byte	0x04, 0x37
        /*0002*/ 	.short	(.L_7 - .L_6)
.L_6:
        /*0004*/ 	.word	0x00000082


	//----- nvinfo : EIATTR_KPARAM_INFO
	.align		4
.L_7:
        /*0008*/ 	.byte	0x04, 0x17
        /*000a*/ 	.short	(.L_9 - .L_8)
.L_8:
        /*000c*/ 	.word	0x00000000
        /*0010*/ 	.short	0x0001
        /*0012*/ 	.short	0x0008
        /*0014*/ 	.byte	0x00, 0xf5, 0x21, 0x00


	//----- nvinfo : EIATTR_KPARAM_INFO
	.align		4
.L_9:
        /*0018*/ 	.byte	0x04, 0x17
        /*001a*/ 	.short	(.L_11 - .L_10)
.L_10:
        /*001c*/ 	.word	0x00000000
        /*0020*/ 	.short	0x0000
        /*0022*/ 	.short	0x0000
        /*0024*/ 	.byte	0x00, 0xf5, 0x21, 0x00


	//----- nvinfo : EIATTR_SPARSE_MMA_MASK
	.align		4
.L_11:
        /*0028*/ 	.byte	0x03, 0x50
        /*002a*/ 	.short	0x0000


	//----- nvinfo : EIATTR_MAXREG_COUNT
	.align		4
        /*002c*/ 	.byte	0x03, 0x1b
        /*002e*/ 	.short	0x00ff


	//----- nvinfo : EIATTR_MERCURY_ISA_VERSION
	.align		4
        /*0030*/ 	.byte	0x03, 0x5f
        /*0032*/ 	.short	0x0101


	//----- nvinfo : EIATTR_VRC_CTA_INIT_COUNT
	.align		4
        /*0034*/ 	.byte	0x02, 0x4a
	.zero		1
	.zero		1


	//----- nvinfo : EIATTR_EXIT_INSTR_OFFSETS
	.align		4
        /*0038*/ 	.byte	0x04, 0x1c
        /*003a*/ 	.short	(.L_13 - .L_12)


	//   ....[0]....
.L_12:
        /*003c*/ 	.word	0x00000080


	//----- nvinfo : EIATTR_CBANK_PARAM_SIZE
	.align		4
.L_13:
        /*0040*/ 	.byte	0x03, 0x19
        /*0042*/ 	.short	0x0010


	//----- nvinfo : EIATTR_PARAM_CBANK
	.align		4
        /*0044*/ 	.byte	0x04, 0x0a
        /*0046*/ 	.short	(.L_15 - .L_14)
	.align		4
.L_14:
        /*0048*/ 	.word	index@(.nv.constant0._Z24ThreadSumReductionKernelPfS_)
        /*004c*/ 	.short	0x0380
        /*004e*/ 	.short	0x0010


	//----- nvinfo : EIATTR_SW_WAR
	.align		4
.L_15:
        /*0050*/ 	.byte	0x04, 0x36
        /*0052*/ 	.short	(.L_17 - .L_16)
.L_16:
        /*0054*/ 	.word	0x00000008
.L_17:


//--------------------- .nv.callgraph             --------------------------
	.section	.nv.callgraph,"",@"SHT_CUDA_CALLGRAPH"
	.align	4
	.sectionentsize	8
	.align		4
        /*0000*/ 	.word	0x00000000
	.align		4
        /*0004*/ 	.word	0xffffffff
	.align		4
        /*0008*/ 	.word	0x00000000
	.align		4
        /*000c*/ 	.word	0xfffffffe
	.align		4
        /*0010*/ 	.word	0x00000000
	.align		4
        /*0014*/ 	.word	0xfffffffd
	.align		4
        /*0018*/ 	.word	0x00000000
	.align		4
        /*001c*/ 	.word	0xfffffffc


//--------------------- .text._Z24ThreadSumReductionKernelPfS_ --------------------------
	.section	.text._Z24ThreadSumReductionKernelPfS_,"ax",@progbits
	.align	128
        .global         _Z24ThreadSumReductionKernelPfS_
        .type           _Z24ThreadSumReductionKernelPfS_,@function
        .size           _Z24ThreadSumReductionKernelPfS_,(.L_x_1 - _Z24ThreadSumReductionKernelPfS_)
        .other          _Z24ThreadSumReductionKernelPfS_,@"STO_CUDA_ENTRY STV_DEFAULT"
_Z24ThreadSumReductionKernelPfS_:
.text._Z24ThreadSumReductionKernelPfS_:
[----:B------:R-:W-:Y:S01]  /*0000*/  LDC R1, c[0x0][0x37c] ;  /* 0x0000df00ff017b82 */ /* 0x000fe20000000800 */
[----:B------:R-:W0:Y:S07]  /*0010*/  S2R R5, SR_TID.X ;  /* 0x0000000000057919 */ /* 0x000e2e0000002100 */
[----:B------:R-:W0:Y:S01]  /*0020*/  LDC.64 R2, c[0x0][0x380] ;  /* 0x0000e000ff027b82 */ /* 0x000e220000000a00 */
[----:B------:R-:W1:Y:S01]  /*0030*/  LDCU.64 UR4, c[0x0][0x358] ;  /* 0x00006b00ff0477ac */ /* 0x000e620008000a00 */
[----:B0-----:R-:W-:-:S06]  /*0040*/  IMAD.WIDE.U32 R2, R5, 0x4, R2 ;  /* 0x0000000405027825 */ /* 0x001fcc00078e0002 */
[----:B-1----:R-:W2:Y:S01]  /*0050*/  LDG.E R3, desc[UR4][R2.64+0x28] ;  /* 0x0000280402037981 */ /* 0x002ea2000c1e1900 */
[----:B------:R-:W2:Y:S03]  /*0060*/  LDC.64 R4, c[0x0][0x388] ;  /* 0x0000e200ff047b82 */ /* 0x000ea60000000a00 */
[----:B--2---:R-:W-:Y:S01]  /*0070*/  REDG.E.ADD.F32.FTZ.RN.STRONG.GPU desc[UR4][R4.64], R3 ;  /* 0x00000003040079a6 */ /* 0x004fe2000c12f304 */
[----:B------:R-:W-:Y:S05]  /*0080*/  EXIT ;  /* 0x000000000000794d */ /* 0x000fea0003800000 */
.L_x_0:
[----:B------:R-:W-:-:S00]  /*0090*/  BRA `(.L_x_0) ;  /* 0xfffffffc00fc7947 */ /* 0x000fc0000383ffff */
[----:B------:R-:W-:-:S00]  /*00a0*/  NOP ;  /* 0x0000000000007918 */ /* 0x000fc00000000000 */
        /* <DEDUP_REMOVED lines=13> */
.L_x_1:


//--------------------- .nv.shared.reserved.0     --------------------------
	.section	.nv.shared.reserved.0,"aw",@nobits
	.weak		__nv_reservedSMEM_offset_0_alias
	.size		__nv_reservedSMEM_offset_0_alias, 0, 64
	.other		__nv_reservedSMEM_offset_0_alias,@"STO_CUDA_RESERVED_SHARED STV_DEFAULT"
__nv_reservedSMEM_offset_0_alias:
	.zero		0
	.zero		64


//--------------------- .nv.constant0._Z24ThreadSumReductionKernelPfS_ --------------------------
	.section	.nv.constant0._Z24ThreadSumReductionKernelPfS_,"a",@progbits
	.sectionflags	@""
	.align	4
.nv.constant0._Z24ThreadSumReductionKernelPfS_:
	.zero		912


//--------------------- SYMBOLS --------------------------

	.type		.nv.reservedSmem.offset0,@object
	.size		.nv.reservedSmem.offset0,0x4
